//
// Generated by NVIDIA NVVM Compiler
//
// Compiler Build ID: CL-36424714
// Cuda compilation tools, release 13.0, V13.0.88
// Based on NVVM 20.0.0
//

.version 9.0
.target sm_100
.address_size 64

	// .globl	_Z17lag_matrix_kernelPKdS0_PdS1_S1_diii

.visible .entry _Z17lag_matrix_kernelPKdS0_PdS1_S1_diii(
	.param .u64 .ptr .align 1 _Z17lag_matrix_kernelPKdS0_PdS1_S1_diii_param_0,
	.param .u64 .ptr .align 1 _Z17lag_matrix_kernelPKdS0_PdS1_S1_diii_param_1,
	.param .u64 .ptr .align 1 _Z17lag_matrix_kernelPKdS0_PdS1_S1_diii_param_2,
	.param .u64 .ptr .align 1 _Z17lag_matrix_kernelPKdS0_PdS1_S1_diii_param_3,
	.param .u64 .ptr .align 1 _Z17lag_matrix_kernelPKdS0_PdS1_S1_diii_param_4,
	.param .f64 _Z17lag_matrix_kernelPKdS0_PdS1_S1_diii_param_5,
	.param .u32 _Z17lag_matrix_kernelPKdS0_PdS1_S1_diii_param_6,
	.param .u32 _Z17lag_matrix_kernelPKdS0_PdS1_S1_diii_param_7,
	.param .u32 _Z17lag_matrix_kernelPKdS0_PdS1_S1_diii_param_8
)
{
	.reg .pred 	%p<27>;
	.reg .b32 	%r<140>;
	.reg .b64 	%rd<154>;
	.reg .b64 	%fd<90>;

	ld.param.u64 	%rd6, [_Z17lag_matrix_kernelPKdS0_PdS1_S1_diii_param_0];
	ld.param.u64 	%rd7, [_Z17lag_matrix_kernelPKdS0_PdS1_S1_diii_param_1];
	ld.param.u64 	%rd8, [_Z17lag_matrix_kernelPKdS0_PdS1_S1_diii_param_2];
	ld.param.u64 	%rd9, [_Z17lag_matrix_kernelPKdS0_PdS1_S1_diii_param_3];
	ld.param.f64 	%fd1, [_Z17lag_matrix_kernelPKdS0_PdS1_S1_diii_param_5];
	ld.param.u32 	%r81, [_Z17lag_matrix_kernelPKdS0_PdS1_S1_diii_param_6];
	ld.param.u32 	%r82, [_Z17lag_matrix_kernelPKdS0_PdS1_S1_diii_param_7];
	ld.param.u32 	%r83, [_Z17lag_matrix_kernelPKdS0_PdS1_S1_diii_param_8];
	cvta.to.global.u64 	%rd1, %rd7;
	cvta.to.global.u64 	%rd2, %rd6;
	cvta.to.global.u64 	%rd3, %rd9;
	cvta.to.global.u64 	%rd4, %rd8;
	mov.u32 	%r1, %tid.x;
	mov.u32 	%r84, %ctaid.x;
	mov.u32 	%r85, %ntid.x;
	mul.lo.s32 	%r2, %r84, %r85;
	add.s32 	%r3, %r2, %r1;
	setp.ge.s32 	%p1, %r3, %r81;
	@%p1 bra 	$L__BB0_40;
	setp.lt.s32 	%p2, %r83, 1;
	@%p2 bra 	$L__BB0_38;
	and.b32  	%r4, %r83, 15;
	setp.lt.u32 	%p3, %r83, 16;
	mov.b32 	%r113, 0;
	@%p3 bra 	$L__BB0_5;
	and.b32  	%r113, %r83, 2147483632;
	neg.s32 	%r121, %r113;
	shl.b32 	%r7, %r81, 4;
	mul.wide.s32 	%rd16, %r81, 8;
	mov.u32 	%r119, %r3;
	mov.u32 	%r120, %r3;
$L__BB0_4:
	.pragma "nounroll";
	mul.wide.s32 	%rd12, %r119, 8;
	add.s64 	%rd13, %rd2, %rd12;
	ld.global.f64 	%fd2, [%rd13];
	mul.wide.s32 	%rd14, %r120, 8;
	add.s64 	%rd15, %rd4, %rd14;
	st.global.f64 	[%rd15], %fd2;
	ld.global.f64 	%fd3, [%rd13+8];
	add.s64 	%rd17, %rd15, %rd16;
	st.global.f64 	[%rd17], %fd3;
	ld.global.f64 	%fd4, [%rd13+16];
	add.s64 	%rd18, %rd17, %rd16;
	st.global.f64 	[%rd18], %fd4;
	ld.global.f64 	%fd5, [%rd13+24];
	add.s64 	%rd19, %rd18, %rd16;
	st.global.f64 	[%rd19], %fd5;
	ld.global.f64 	%fd6, [%rd13+32];
	add.s64 	%rd20, %rd19, %rd16;
	st.global.f64 	[%rd20], %fd6;
	ld.global.f64 	%fd7, [%rd13+40];
	add.s64 	%rd21, %rd20, %rd16;
	st.global.f64 	[%rd21], %fd7;
	ld.global.f64 	%fd8, [%rd13+48];
	add.s64 	%rd22, %rd21, %rd16;
	st.global.f64 	[%rd22], %fd8;
	ld.global.f64 	%fd9, [%rd13+56];
	add.s64 	%rd23, %rd22, %rd16;
	st.global.f64 	[%rd23], %fd9;
	ld.global.f64 	%fd10, [%rd13+64];
	add.s64 	%rd24, %rd23, %rd16;
	st.global.f64 	[%rd24], %fd10;
	ld.global.f64 	%fd11, [%rd13+72];
	add.s64 	%rd25, %rd24, %rd16;
	st.global.f64 	[%rd25], %fd11;
	ld.global.f64 	%fd12, [%rd13+80];
	add.s64 	%rd26, %rd25, %rd16;
	st.global.f64 	[%rd26], %fd12;
	ld.global.f64 	%fd13, [%rd13+88];
	add.s64 	%rd27, %rd26, %rd16;
	st.global.f64 	[%rd27], %fd13;
	ld.global.f64 	%fd14, [%rd13+96];
	add.s64 	%rd28, %rd27, %rd16;
	st.global.f64 	[%rd28], %fd14;
	ld.global.f64 	%fd15, [%rd13+104];
	add.s64 	%rd29, %rd28, %rd16;
	st.global.f64 	[%rd29], %fd15;
	ld.global.f64 	%fd16, [%rd13+112];
	add.s64 	%rd30, %rd29, %rd16;
	st.global.f64 	[%rd30], %fd16;
	ld.global.f64 	%fd17, [%rd13+120];
	add.s64 	%rd31, %rd30, %rd16;
	st.global.f64 	[%rd31], %fd17;
	add.s32 	%r121, %r121, 16;
	add.s32 	%r120, %r120, %r7;
	add.s32 	%r119, %r119, 16;
	setp.eq.s32 	%p4, %r121, 0;
	@%p4 bra 	$L__BB0_5;
	bra.uni 	$L__BB0_4;
$L__BB0_5:
	setp.eq.s32 	%p5, %r4, 0;
	@%p5 bra 	$L__BB0_14;
	and.b32  	%r9, %r83, 7;
	setp.lt.u32 	%p6, %r4, 8;
	@%p6 bra 	$L__BB0_8;
	add.s32 	%r89, %r113, %r3;
	mul.wide.s32 	%rd32, %r89, 8;
	add.s64 	%rd33, %rd2, %rd32;
	ld.global.f64 	%fd18, [%rd33];
	mad.lo.s32 	%r90, %r113, %r81, %r3;
	mul.wide.s32 	%rd34, %r90, 8;
	add.s64 	%rd35, %rd4, %rd34;
	st.global.f64 	[%rd35], %fd18;
	ld.global.f64 	%fd19, [%rd33+8];
	mul.wide.s32 	%rd36, %r81, 8;
	add.s64 	%rd37, %rd35, %rd36;
	st.global.f64 	[%rd37], %fd19;
	ld.global.f64 	%fd20, [%rd33+16];
	add.s64 	%rd38, %rd37, %rd36;
	st.global.f64 	[%rd38], %fd20;
	ld.global.f64 	%fd21, [%rd33+24];
	add.s64 	%rd39, %rd38, %rd36;
	st.global.f64 	[%rd39], %fd21;
	ld.global.f64 	%fd22, [%rd33+32];
	add.s64 	%rd40, %rd39, %rd36;
	st.global.f64 	[%rd40], %fd22;
	ld.global.f64 	%fd23, [%rd33+40];
	add.s64 	%rd41, %rd40, %rd36;
	st.global.f64 	[%rd41], %fd23;
	ld.global.f64 	%fd24, [%rd33+48];
	add.s64 	%rd42, %rd41, %rd36;
	st.global.f64 	[%rd42], %fd24;
	ld.global.f64 	%fd25, [%rd33+56];
	add.s64 	%rd43, %rd42, %rd36;
	st.global.f64 	[%rd43], %fd25;
	add.s32 	%r113, %r113, 8;
$L__BB0_8:
	setp.eq.s32 	%p7, %r9, 0;
	@%p7 bra 	$L__BB0_14;
	and.b32  	%r12, %r83, 3;
	setp.lt.u32 	%p8, %r9, 4;
	@%p8 bra 	$L__BB0_11;
	add.s32 	%r91, %r113, %r3;
	mul.wide.s32 	%rd44, %r91, 8;
	add.s64 	%rd45, %rd2, %rd44;
	ld.global.f64 	%fd26, [%rd45];
	mad.lo.s32 	%r92, %r113, %r81, %r3;
	mul.wide.s32 	%rd46, %r92, 8;
	add.s64 	%rd47, %rd4, %rd46;
	st.global.f64 	[%rd47], %fd26;
	ld.global.f64 	%fd27, [%rd45+8];
	mul.wide.s32 	%rd48, %r81, 8;
	add.s64 	%rd49, %rd47, %rd48;
	st.global.f64 	[%rd49], %fd27;
	ld.global.f64 	%fd28, [%rd45+16];
	add.s64 	%rd50, %rd49, %rd48;
	st.global.f64 	[%rd50], %fd28;
	ld.global.f64 	%fd29, [%rd45+24];
	add.s64 	%rd51, %rd50, %rd48;
	st.global.f64 	[%rd51], %fd29;
	add.s32 	%r113, %r113, 4;
$L__BB0_11:
	setp.eq.s32 	%p9, %r12, 0;
	@%p9 bra 	$L__BB0_14;
	mad.lo.s32 	%r118, %r113, %r81, %r3;
	add.s32 	%r93, %r1, %r113;
	add.s32 	%r117, %r93, %r2;
	neg.s32 	%r116, %r12;
$L__BB0_13:
	.pragma "nounroll";
	mul.wide.s32 	%rd52, %r117, 8;
	add.s64 	%rd53, %rd2, %rd52;
	ld.global.f64 	%fd30, [%rd53];
	mul.wide.s32 	%rd54, %r118, 8;
	add.s64 	%rd55, %rd4, %rd54;
	st.global.f64 	[%rd55], %fd30;
	add.s32 	%r118, %r118, %r81;
	add.s32 	%r117, %r117, 1;
	add.s32 	%r116, %r116, 1;
	setp.ne.s32 	%p10, %r116, 0;
	@%p10 bra 	$L__BB0_13;
$L__BB0_14:
	setp.lt.u32 	%p11, %r83, 16;
	mov.b32 	%r125, 0;
	@%p11 bra 	$L__BB0_17;
	and.b32  	%r125, %r83, 2147483632;
	neg.s32 	%r124, %r125;
	mad.lo.s32 	%r123, %r83, %r81, %r3;
	shl.b32 	%r27, %r81, 4;
	mul.wide.s32 	%rd60, %r81, 8;
	mov.u32 	%r122, %r3;
$L__BB0_16:
	.pragma "nounroll";
	mul.wide.s32 	%rd56, %r122, 8;
	add.s64 	%rd57, %rd1, %rd56;
	ld.global.f64 	%fd31, [%rd57];
	mul.wide.s32 	%rd58, %r123, 8;
	add.s64 	%rd59, %rd4, %rd58;
	st.global.f64 	[%rd59], %fd31;
	ld.global.f64 	%fd32, [%rd57+8];
	add.s64 	%rd61, %rd59, %rd60;
	st.global.f64 	[%rd61], %fd32;
	ld.global.f64 	%fd33, [%rd57+16];
	add.s64 	%rd62, %rd61, %rd60;
	st.global.f64 	[%rd62], %fd33;
	ld.global.f64 	%fd34, [%rd57+24];
	add.s64 	%rd63, %rd62, %rd60;
	st.global.f64 	[%rd63], %fd34;
	ld.global.f64 	%fd35, [%rd57+32];
	add.s64 	%rd64, %rd63, %rd60;
	st.global.f64 	[%rd64], %fd35;
	ld.global.f64 	%fd36, [%rd57+40];
	add.s64 	%rd65, %rd64, %rd60;
	st.global.f64 	[%rd65], %fd36;
	ld.global.f64 	%fd37, [%rd57+48];
	add.s64 	%rd66, %rd65, %rd60;
	st.global.f64 	[%rd66], %fd37;
	ld.global.f64 	%fd38, [%rd57+56];
	add.s64 	%rd67, %rd66, %rd60;
	st.global.f64 	[%rd67], %fd38;
	ld.global.f64 	%fd39, [%rd57+64];
	add.s64 	%rd68, %rd67, %rd60;
	st.global.f64 	[%rd68], %fd39;
	ld.global.f64 	%fd40, [%rd57+72];
	add.s64 	%rd69, %rd68, %rd60;
	st.global.f64 	[%rd69], %fd40;
	ld.global.f64 	%fd41, [%rd57+80];
	add.s64 	%rd70, %rd69, %rd60;
	st.global.f64 	[%rd70], %fd41;
	ld.global.f64 	%fd42, [%rd57+88];
	add.s64 	%rd71, %rd70, %rd60;
	st.global.f64 	[%rd71], %fd42;
	ld.global.f64 	%fd43, [%rd57+96];
	add.s64 	%rd72, %rd71, %rd60;
	st.global.f64 	[%rd72], %fd43;
	ld.global.f64 	%fd44, [%rd57+104];
	add.s64 	%rd73, %rd72, %rd60;
	st.global.f64 	[%rd73], %fd44;
	ld.global.f64 	%fd45, [%rd57+112];
	add.s64 	%rd74, %rd73, %rd60;
	st.global.f64 	[%rd74], %fd45;
	ld.global.f64 	%fd46, [%rd57+120];
	add.s64 	%rd75, %rd74, %rd60;
	st.global.f64 	[%rd75], %fd46;
	add.s32 	%r124, %r124, 16;
	add.s32 	%r123, %r123, %r27;
	add.s32 	%r122, %r122, 16;
	setp.ne.s32 	%p12, %r124, 0;
	@%p12 bra 	$L__BB0_16;
$L__BB0_17:
	setp.eq.s32 	%p13, %r4, 0;
	@%p13 bra 	$L__BB0_26;
	and.b32  	%r41, %r83, 7;
	setp.lt.u32 	%p14, %r4, 8;
	@%p14 bra 	$L__BB0_20;
	add.s32 	%r95, %r125, %r3;
	mul.wide.s32 	%rd76, %r95, 8;
	add.s64 	%rd77, %rd1, %rd76;
	ld.global.f64 	%fd47, [%rd77];
	add.s32 	%r96, %r125, %r83;
	mad.lo.s32 	%r97, %r96, %r81, %r3;
	mul.wide.s32 	%rd78, %r97, 8;
	add.s64 	%rd79, %rd4, %rd78;
	st.global.f64 	[%rd79], %fd47;
	ld.global.f64 	%fd48, [%rd77+8];
	mul.wide.s32 	%rd80, %r81, 8;
	add.s64 	%rd81, %rd79, %rd80;
	st.global.f64 	[%rd81], %fd48;
	ld.global.f64 	%fd49, [%rd77+16];
	add.s64 	%rd82, %rd81, %rd80;
	st.global.f64 	[%rd82], %fd49;
	ld.global.f64 	%fd50, [%rd77+24];
	add.s64 	%rd83, %rd82, %rd80;
	st.global.f64 	[%rd83], %fd50;
	ld.global.f64 	%fd51, [%rd77+32];
	add.s64 	%rd84, %rd83, %rd80;
	st.global.f64 	[%rd84], %fd51;
	ld.global.f64 	%fd52, [%rd77+40];
	add.s64 	%rd85, %rd84, %rd80;
	st.global.f64 	[%rd85], %fd52;
	ld.global.f64 	%fd53, [%rd77+48];
	add.s64 	%rd86, %rd85, %rd80;
	st.global.f64 	[%rd86], %fd53;
	ld.global.f64 	%fd54, [%rd77+56];
	add.s64 	%rd87, %rd86, %rd80;
	st.global.f64 	[%rd87], %fd54;
	add.s32 	%r125, %r125, 8;
$L__BB0_20:
	setp.eq.s32 	%p15, %r41, 0;
	@%p15 bra 	$L__BB0_26;
	and.b32  	%r44, %r83, 3;
	setp.lt.u32 	%p16, %r41, 4;
	@%p16 bra 	$L__BB0_23;
	add.s32 	%r98, %r125, %r3;
	mul.wide.s32 	%rd88, %r98, 8;
	add.s64 	%rd89, %rd1, %rd88;
	ld.global.f64 	%fd55, [%rd89];
	add.s32 	%r99, %r125, %r83;
	mad.lo.s32 	%r100, %r99, %r81, %r3;
	mul.wide.s32 	%rd90, %r100, 8;
	add.s64 	%rd91, %rd4, %rd90;
	st.global.f64 	[%rd91], %fd55;
	ld.global.f64 	%fd56, [%rd89+8];
	mul.wide.s32 	%rd92, %r81, 8;
	add.s64 	%rd93, %rd91, %rd92;
	st.global.f64 	[%rd93], %fd56;
	ld.global.f64 	%fd57, [%rd89+16];
	add.s64 	%rd94, %rd93, %rd92;
	st.global.f64 	[%rd94], %fd57;
	ld.global.f64 	%fd58, [%rd89+24];
	add.s64 	%rd95, %rd94, %rd92;
	st.global.f64 	[%rd95], %fd58;
	add.s32 	%r125, %r125, 4;
$L__BB0_23:
	setp.eq.s32 	%p17, %r44, 0;
	@%p17 bra 	$L__BB0_26;
	add.s32 	%r101, %r125, %r83;
	mad.lo.s32 	%r130, %r81, %r101, %r3;
	add.s32 	%r102, %r1, %r125;
	add.s32 	%r129, %r102, %r2;
	neg.s32 	%r128, %r44;
$L__BB0_25:
	.pragma "nounroll";
	mul.wide.s32 	%rd96, %r129, 8;
	add.s64 	%rd97, %rd1, %rd96;
	ld.global.f64 	%fd59, [%rd97];
	mul.wide.s32 	%rd98, %r130, 8;
	add.s64 	%rd99, %rd4, %rd98;
	st.global.f64 	[%rd99], %fd59;
	add.s32 	%r130, %r130, %r81;
	add.s32 	%r129, %r129, 1;
	add.s32 	%r128, %r128, 1;
	setp.ne.s32 	%p18, %r128, 0;
	@%p18 bra 	$L__BB0_25;
$L__BB0_26:
	setp.lt.u32 	%p19, %r83, 16;
	add.s32 	%r104, %r82, -1;
	mad.lo.s32 	%r105, %r104, %r81, %r3;
	mul.wide.s32 	%rd100, %r105, 8;
	add.s64 	%rd101, %rd4, %rd100;
	st.global.f64 	[%rd101], %fd1;
	mov.b32 	%r135, 0;
	@%p19 bra 	$L__BB0_29;
	and.b32  	%r135, %r83, 2147483632;
	neg.s32 	%r133, %r135;
	shl.b32 	%r58, %r81, 4;
	mul.wide.s32 	%rd106, %r81, 8;
	mov.u32 	%r131, %r3;
	mov.u32 	%r132, %r3;
$L__BB0_28:
	.pragma "nounroll";
	mul.wide.s32 	%rd102, %r131, 8;
	add.s64 	%rd103, %rd2, %rd102;
	ld.global.f64 	%fd60, [%rd103];
	mul.wide.s32 	%rd104, %r132, 8;
	add.s64 	%rd105, %rd3, %rd104;
	st.global.f64 	[%rd105], %fd60;
	ld.global.f64 	%fd61, [%rd103+8];
	add.s64 	%rd107, %rd105, %rd106;
	st.global.f64 	[%rd107], %fd61;
	ld.global.f64 	%fd62, [%rd103+16];
	add.s64 	%rd108, %rd107, %rd106;
	st.global.f64 	[%rd108], %fd62;
	ld.global.f64 	%fd63, [%rd103+24];
	add.s64 	%rd109, %rd108, %rd106;
	st.global.f64 	[%rd109], %fd63;
	ld.global.f64 	%fd64, [%rd103+32];
	add.s64 	%rd110, %rd109, %rd106;
	st.global.f64 	[%rd110], %fd64;
	ld.global.f64 	%fd65, [%rd103+40];
	add.s64 	%rd111, %rd110, %rd106;
	st.global.f64 	[%rd111], %fd65;
	ld.global.f64 	%fd66, [%rd103+48];
	add.s64 	%rd112, %rd111, %rd106;
	st.global.f64 	[%rd112], %fd66;
	ld.global.f64 	%fd67, [%rd103+56];
	add.s64 	%rd113, %rd112, %rd106;
	st.global.f64 	[%rd113], %fd67;
	ld.global.f64 	%fd68, [%rd103+64];
	add.s64 	%rd114, %rd113, %rd106;
	st.global.f64 	[%rd114], %fd68;
	ld.global.f64 	%fd69, [%rd103+72];
	add.s64 	%rd115, %rd114, %rd106;
	st.global.f64 	[%rd115], %fd69;
	ld.global.f64 	%fd70, [%rd103+80];
	add.s64 	%rd116, %rd115, %rd106;
	st.global.f64 	[%rd116], %fd70;
	ld.global.f64 	%fd71, [%rd103+88];
	add.s64 	%rd117, %rd116, %rd106;
	st.global.f64 	[%rd117], %fd71;
	ld.global.f64 	%fd72, [%rd103+96];
	add.s64 	%rd118, %rd117, %rd106;
	st.global.f64 	[%rd118], %fd72;
	ld.global.f64 	%fd73, [%rd103+104];
	add.s64 	%rd119, %rd118, %rd106;
	st.global.f64 	[%rd119], %fd73;
	ld.global.f64 	%fd74, [%rd103+112];
	add.s64 	%rd120, %rd119, %rd106;
	st.global.f64 	[%rd120], %fd74;
	ld.global.f64 	%fd75, [%rd103+120];
	add.s64 	%rd121, %rd120, %rd106;
	st.global.f64 	[%rd121], %fd75;
	add.s32 	%r133, %r133, 16;
	add.s32 	%r132, %r132, %r58;
	add.s32 	%r131, %r131, 16;
	setp.ne.s32 	%p20, %r133, 0;
	@%p20 bra 	$L__BB0_28;
$L__BB0_29:
	setp.eq.s32 	%p21, %r4, 0;
	@%p21 bra 	$L__BB0_39;
	and.b32  	%r66, %r83, 7;
	setp.lt.u32 	%p22, %r4, 8;
	@%p22 bra 	$L__BB0_32;
	add.s32 	%r106, %r135, %r3;
	mul.wide.s32 	%rd122, %r106, 8;
	add.s64 	%rd123, %rd2, %rd122;
	ld.global.f64 	%fd76, [%rd123];
	mad.lo.s32 	%r107, %r135, %r81, %r3;
	mul.wide.s32 	%rd124, %r107, 8;
	add.s64 	%rd125, %rd3, %rd124;
	st.global.f64 	[%rd125], %fd76;
	ld.global.f64 	%fd77, [%rd123+8];
	mul.wide.s32 	%rd126, %r81, 8;
	add.s64 	%rd127, %rd125, %rd126;
	st.global.f64 	[%rd127], %fd77;
	ld.global.f64 	%fd78, [%rd123+16];
	add.s64 	%rd128, %rd127, %rd126;
	st.global.f64 	[%rd128], %fd78;
	ld.global.f64 	%fd79, [%rd123+24];
	add.s64 	%rd129, %rd128, %rd126;
	st.global.f64 	[%rd129], %fd79;
	ld.global.f64 	%fd80, [%rd123+32];
	add.s64 	%rd130, %rd129, %rd126;
	st.global.f64 	[%rd130], %fd80;
	ld.global.f64 	%fd81, [%rd123+40];
	add.s64 	%rd131, %rd130, %rd126;
	st.global.f64 	[%rd131], %fd81;
	ld.global.f64 	%fd82, [%rd123+48];
	add.s64 	%rd132, %rd131, %rd126;
	st.global.f64 	[%rd132], %fd82;
	ld.global.f64 	%fd83, [%rd123+56];
	add.s64 	%rd133, %rd132, %rd126;
	st.global.f64 	[%rd133], %fd83;
	add.s32 	%r135, %r135, 8;
$L__BB0_32:
	setp.eq.s32 	%p23, %r66, 0;
	@%p23 bra 	$L__BB0_39;
	and.b32  	%r69, %r83, 3;
	setp.lt.u32 	%p24, %r66, 4;
	@%p24 bra 	$L__BB0_35;
	add.s32 	%r108, %r135, %r3;
	mul.wide.s32 	%rd134, %r108, 8;
	add.s64 	%rd135, %rd2, %rd134;
	ld.global.f64 	%fd84, [%rd135];
	mad.lo.s32 	%r109, %r135, %r81, %r3;
	mul.wide.s32 	%rd136, %r109, 8;
	add.s64 	%rd137, %rd3, %rd136;
	st.global.f64 	[%rd137], %fd84;
	ld.global.f64 	%fd85, [%rd135+8];
	mul.wide.s32 	%rd138, %r81, 8;
	add.s64 	%rd139, %rd137, %rd138;
	st.global.f64 	[%rd139], %fd85;
	ld.global.f64 	%fd86, [%rd135+16];
	add.s64 	%rd140, %rd139, %rd138;
	st.global.f64 	[%rd140], %fd86;
	ld.global.f64 	%fd87, [%rd135+24];
	add.s64 	%rd141, %rd140, %rd138;
	st.global.f64 	[%rd141], %fd87;
	add.s32 	%r135, %r135, 4;
$L__BB0_35:
	setp.eq.s32 	%p25, %r69, 0;
	@%p25 bra 	$L__BB0_39;
	mad.lo.s32 	%r139, %r135, %r81, %r3;
	add.s32 	%r110, %r1, %r135;
	add.s32 	%r138, %r110, %r2;
	neg.s32 	%r137, %r69;
$L__BB0_37:
	.pragma "nounroll";
	mul.wide.s32 	%rd142, %r138, 8;
	add.s64 	%rd143, %rd2, %rd142;
	ld.global.f64 	%fd88, [%rd143];
	mul.wide.s32 	%rd144, %r139, 8;
	add.s64 	%rd145, %rd3, %rd144;
	st.global.f64 	[%rd145], %fd88;
	add.s32 	%r139, %r139, %r81;
	add.s32 	%r138, %r138, 1;
	add.s32 	%r137, %r137, 1;
	setp.eq.s32 	%p26, %r137, 0;
	@%p26 bra 	$L__BB0_39;
	bra.uni 	$L__BB0_37;
$L__BB0_38:
	add.s32 	%r86, %r82, -1;
	mad.lo.s32 	%r87, %r86, %r81, %r3;
	mul.wide.s32 	%rd10, %r87, 8;
	add.s64 	%rd11, %rd4, %rd10;
	st.global.f64 	[%rd11], %fd1;
$L__BB0_39:
	ld.param.u64 	%rd153, [_Z17lag_matrix_kernelPKdS0_PdS1_S1_diii_param_4];
	mad.lo.s32 	%r111, %r83, %r81, %r3;
	mul.wide.s32 	%rd146, %r111, 8;
	add.s64 	%rd147, %rd3, %rd146;
	st.global.f64 	[%rd147], %fd1;
	add.s32 	%r112, %r83, %r3;
	mul.wide.s32 	%rd148, %r112, 8;
	add.s64 	%rd149, %rd2, %rd148;
	ld.global.f64 	%fd89, [%rd149];
	cvta.to.global.u64 	%rd150, %rd153;
	mul.wide.s32 	%rd151, %r3, 8;
	add.s64 	%rd152, %rd150, %rd151;
	st.global.f64 	[%rd152], %fd89;
$L__BB0_40:
	ret;

}


// ===== COMPILED SASS (sm_100) =====

	.target	sm_100

	.elftype	@"ET_EXEC"


//--------------------- .note.nv.tkinfo           --------------------------
	.section	.note.nv.tkinfo,"",@"SHT_NOTE"
	.sectionflags	@"SHF_NOTE_NV_TKINFO"
	.tkinfo
        /*0018*/ 	.word	0x00000002
        /*0030*/ 	.string	""
        /*0030*/ 	.string	"ptxas"
        /*0030*/ 	.string	"Cuda compilation tools, release 13.0, V13.0.88"
        /*0030*/ 	.string	"Build cuda_13.0.r13.0/compiler.36424714_0"
        /*0030*/ 	.string	"-arch sm_100 -m 64 "



//--------------------- .note.nv.cuinfo           --------------------------
	.section	.note.nv.cuinfo,"",@"SHT_NOTE"
	.sectionflags	@"SHF_NOTE_NV_CUINFO"
        /*0018*/ 	.short	0x0002
        /*001a*/ 	.short	0x0064
        /*001c*/ 	.short	0x0082
	.zero		2


//--------------------- .nv.info                  --------------------------
	.section	.nv.info,"",@"SHT_CUDA_INFO"
	.align	4


	//----- nvinfo : EIATTR_REGCOUNT
	.align		4
        /*0000*/ 	.byte	0x04, 0x2f
        /*0002*/ 	.short	(.L_1 - .L_0)
	.align		4
.L_0:
        /*0004*/ 	.word	index@(_Z17lag_matrix_kernelPKdS0_PdS1_S1_diii)
        /*0008*/ 	.word	0x00000020


	//----- nvinfo : EIATTR_FRAME_SIZE
	.align		4
.L_1:
        /*000c*/ 	.byte	0x04, 0x11
        /*000e*/ 	.short	(.L_3 - .L_2)
	.align		4
.L_2:
        /*0010*/ 	.word	index@(_Z17lag_matrix_kernelPKdS0_PdS1_S1_diii)
        /*0014*/ 	.word	0x00000000


	//----- nvinfo : EIATTR_MIN_STACK_SIZE
	.align		4
.L_3:
        /*0018*/ 	.byte	0x04, 0x12
        /*001a*/ 	.short	(.L_5 - .L_4)
	.align		4
.L_4:
        /*001c*/ 	.word	index@(_Z17lag_matrix_kernelPKdS0_PdS1_S1_diii)
        /*0020*/ 	.word	0x00000000
.L_5:


//--------------------- .nv.compat                --------------------------
	.section	.nv.compat,"",@"SHT_CUDA_COMPAT_INFO"
	.align	4
        /*0000*/ 	.byte	0x02, 0x09, 0x00, 0x00, 0x02, 0x02, 0x01, 0x00, 0x02, 0x05, 0x05, 0x00, 0x03, 0x07, 0x01, 0x01
        /*0010*/ 	.byte	0x02, 0x03, 0x00, 0x00, 0x02, 0x06, 0x01, 0x00, 0x04, 0x0b, 0x08, 0x00, 0x09, 0x00, 0x00, 0x00
        /*0020*/ 	.byte	0x00, 0x00, 0x00, 0x00


//--------------------- .nv.info._Z17lag_matrix_kernelPKdS0_PdS1_S1_diii --------------------------
	.section	.nv.info._Z17lag_matrix_kernelPKdS0_PdS1_S1_diii,"",@"SHT_CUDA_INFO"
	.sectionflags	@""
	.align	4


	//----- nvinfo : EIATTR_CUDA_API_VERSION
	.align		4
        /*0000*/ 	.byte	0x04, 0x37
        /*0002*/ 	.short	(.L_7 - .L_6)
.L_6:
        /*0004*/ 	.word	0x00000082


	//----- nvinfo : EIATTR_KPARAM_INFO
	.align		4
.L_7:
        /*0008*/ 	.byte	0x04, 0x17
        /*000a*/ 	.short	(.L_9 - .L_8)
.L_8:
        /*000c*/ 	.word	0x00000000
        /*0010*/ 	.short	0x0008
        /*0012*/ 	.short	0x0038
        /*0014*/ 	.byte	0x00, 0xf0, 0x11, 0x00


	//----- nvinfo : EIATTR_KPARAM_INFO
	.align		4
.L_9:
        /*0018*/ 	.byte	0x04, 0x17
        /*001a*/ 	.short	(.L_11 - .L_10)
.L_10:
        /*001c*/ 	.word	0x00000000
        /*0020*/ 	.short	0x0007
        /*0022*/ 	.short	0x0034
        /*0024*/ 	.byte	0x00, 0xf0, 0x11, 0x00


	//----- nvinfo : EIATTR_KPARAM_INFO
	.align		4
.L_11:
        /*0028*/ 	.byte	0x04, 0x17
        /*002a*/ 	.short	(.L_13 - .L_12)
.L_12:
        /*002c*/ 	.word	0x00000000
        /*0030*/ 	.short	0x0006
        /*0032*/ 	.short	0x0030
        /*0034*/ 	.byte	0x00, 0xf0, 0x11, 0x00


	//----- nvinfo : EIATTR_KPARAM_INFO
	.align		4
.L_13:
        /*0038*/ 	.byte	0x04, 0x17
        /*003a*/ 	.short	(.L_15 - .L_14)
.L_14:
        /*003c*/ 	.word	0x00000000
        /*0040*/ 	.short	0x0005
        /*0042*/ 	.short	0x0028
        /*0044*/ 	.byte	0x00, 0xf0, 0x21, 0x00


	//----- nvinfo : EIATTR_KPARAM_INFO
	.align		4
.L_15:
        /*0048*/ 	.byte	0x04, 0x17
        /*004a*/ 	.short	(.L_17 - .L_16)
.L_16:
        /*004c*/ 	.word	0x00000000
        /*0050*/ 	.short	0x0004
        /*0052*/ 	.short	0x0020
        /*0054*/ 	.byte	0x00, 0xf5, 0x21, 0x00


	//----- nvinfo : EIATTR_KPARAM_INFO
	.align		4
.L_17:
        /*0058*/ 	.byte	0x04, 0x17
        /*005a*/ 	.short	(.L_19 - .L_18)
.L_18:
        /*005c*/ 	.word	0x00000000
        /*0060*/ 	.short	0x0003
        /*0062*/ 	.short	0x0018
        /*0064*/ 	.byte	0x00, 0xf5, 0x21, 0x00


	//----- nvinfo : EIATTR_KPARAM_INFO
	.align		4
.L_19:
        /*0068*/ 	.byte	0x04, 0x17
        /*006a*/ 	.short	(.L_21 - .L_20)
.L_20:
        /*006c*/ 	.word	0x00000000
        /*0070*/ 	.short	0x0002
        /*0072*/ 	.short	0x0010
        /*0074*/ 	.byte	0x00, 0xf5, 0x21, 0x00


	//----- nvinfo : EIATTR_KPARAM_INFO
	.align		4
.L_21:
        /*0078*/ 	.byte	0x04, 0x17
        /*007a*/ 	.short	(.L_23 - .L_22)
.L_22:
        /*007c*/ 	.word	0x00000000
        /*0080*/ 	.short	0x0001
        /*0082*/ 	.short	0x0008
        /*0084*/ 	.byte	0x00, 0xf5, 0x21, 0x00


	//----- nvinfo : EIATTR_KPARAM_INFO
	.align		4
.L_23:
        /*0088*/ 	.byte	0x04, 0x17
        /*008a*/ 	.short	(.L_25 - .L_24)
.L_24:
        /*008c*/ 	.word	0x00000000
        /*0090*/ 	.short	0x0000
        /*0092*/ 	.short	0x0000
        /*0094*/ 	.byte	0x00, 0xf5, 0x21, 0x00


	//----- nvinfo : EIATTR_SPARSE_MMA_MASK
	.align		4
.L_25:
        /*0098*/ 	.byte	0x03, 0x50
        /*009a*/ 	.short	0x0000


	//----- nvinfo : EIATTR_MAXREG_COUNT
	.align		4
        /*009c*/ 	.byte	0x03, 0x1b
        /*009e*/ 	.short	0x00ff


	//----- nvinfo : EIATTR_MERCURY_ISA_VERSION
	.align		4
        /*00a0*/ 	.byte	0x03, 0x5f
        /*00a2*/ 	.short	0x0101


	//----- nvinfo : EIATTR_VRC_CTA_INIT_COUNT
	.align		4
        /*00a4*/ 	.byte	0x02, 0x4a
	.zero		1
	.zero		1


	//----- nvinfo : EIATTR_EXIT_INSTR_OFFSETS
	.align		4
        /*00a8*/ 	.byte	0x04, 0x1c
        /*00aa*/ 	.short	(.L_27 - .L_26)


	//   ....[0]....
.L_26:
        /*00ac*/ 	.word	0x00000080


	//   ....[1]....
        /*00b0*/ 	.word	0x00001cf0


	//----- nvinfo : EIATTR_CBANK_PARAM_SIZE
	.align		4
.L_27:
        /*00b4*/ 	.byte	0x03, 0x19
        /*00b6*/ 	.short	0x003c


	//----- nvinfo : EIATTR_PARAM_CBANK
	.align		4
        /*00b8*/ 	.byte	0x04, 0x0a
        /*00ba*/ 	.short	(.L_29 - .L_28)
	.align		4
.L_28:
        /*00bc*/ 	.word	index@(.nv.constant0._Z17lag_matrix_kernelPKdS0_PdS1_S1_diii)
        /*00c0*/ 	.short	0x0380
        /*00c2*/ 	.short	0x003c


	//----- nvinfo : EIATTR_SW_WAR
	.align		4
.L_29:
        /*00c4*/ 	.byte	0x04, 0x36
        /*00c6*/ 	.short	(.L_31 - .L_30)
.L_30:
        /*00c8*/ 	.word	0x00000008
.L_31:


//--------------------- .nv.callgraph             --------------------------
	.section	.nv.callgraph,"",@"SHT_CUDA_CALLGRAPH"
	.align	4
	.sectionentsize	8
	.align		4
        /*0000*/ 	.word	0x00000000
	.align		4
        /*0004*/ 	.word	0xffffffff
	.align		4
        /*0008*/ 	.word	0x00000000
	.align		4
        /*000c*/ 	.word	0xfffffffe
	.align		4
        /*0010*/ 	.word	0x00000000
	.align		4
        /*0014*/ 	.word	0xfffffffd
	.align		4
        /*0018*/ 	.word	0x00000000
	.align		4
        /*001c*/ 	.word	0xfffffffc


//--------------------- .text._Z17lag_matrix_kernelPKdS0_PdS1_S1_diii --------------------------
	.section	.text._Z17lag_matrix_kernelPKdS0_PdS1_S1_diii,"ax",@progbits
	.align	128
        .global         _Z17lag_matrix_kernelPKdS0_PdS1_S1_diii
        .type           _Z17lag_matrix_kernelPKdS0_PdS1_S1_diii,@function
        .size           _Z17lag_matrix_kernelPKdS0_PdS1_S1_diii,(.L_x_20 - _Z17lag_matrix_kernelPKdS0_PdS1_S1_diii)
        .other          _Z17lag_matrix_kernelPKdS0_PdS1_S1_diii,@"STO_CUDA_ENTRY STV_DEFAULT"
_Z17lag_matrix_kernelPKdS0_PdS1_S1_diii:
.text._Z17lag_matrix_kernelPKdS0_PdS1_S1_diii:
[----:B------:R-:W-:Y:S01]  /*0000*/  LDC R1, c[0x0][0x37c] ;  /* 0x0000df00ff017b82 */ /* 0x000fe20000000800 */
[----:B------:R-:W0:Y:S07]  /*0010*/  S2R R2, SR_TID.X ;  /* 0x0000000000027919 */ /* 0x000e2e0000002100 */
[----:B------:R-:W1:Y:S01]  /*0020*/  S2UR UR4, SR_CTAID.X ;  /* 0x00000000000479c3 */ /* 0x000e620000002500 */
[----:B------:R-:W1:Y:S07]  /*0030*/  LDCU UR5, c[0x0][0x360] ;  /* 0x00006c00ff0577ac */ /* 0x000e6e0008000800 */
[----:B------:R-:W2:Y:S01]  /*0040*/  LDC R3, c[0x0][0x3b0] ;  /* 0x0000ec00ff037b82 */ /* 0x000ea20000000800 */
[----:B-1----:R-:W-:-:S06]  /*0050*/  UIMAD UR4, UR4, UR5, URZ ;  /* 0x00000005040472a4 */ /* 0x002fcc000f8e02ff */
[----:B0-----:R-:W-:-:S04]  /*0060*/  IADD3 R0, PT, PT, R2, UR4, RZ ;  /* 0x0000000402007c10 */ /* 0x001fc8000fffe0ff */
[----:B--2---:R-:W-:-:S13]  /*0070*/  ISETP.GE.AND P0, PT, R0, R3, PT ;  /* 0x000000030000720c */ /* 0x004fda0003f06270 */
[----:B------:R-:W-:Y:S05]  /*0080*/  @P0 EXIT ;  /* 0x000000000000094d */ /* 0x000fea0003800000 */
[----:B------:R-:W0:Y:S01]  /*0090*/  LDCU UR10, c[0x0][0x3b8] ;  /* 0x00007700ff0a77ac */ /* 0x000e220008000800 */
[----:B------:R-:W1:Y:S01]  /*00a0*/  LDCU.64 UR8, c[0x0][0x358] ;  /* 0x00006b00ff0877ac */ /* 0x000e620008000a00 */
[----:B0-----:R-:W-:-:S09]  /*00b0*/  UISETP.GE.AND UP0, UPT, UR10, 0x1, UPT ;  /* 0x000000010a00788c */ /* 0x001fd2000bf06270 */
[----:B-1----:R-:W-:Y:S05]  /*00c0*/  BRA.U !UP0, `(.L_x_0) ;  /* 0x0000001908c07547 */ /* 0x002fea000b800000 */
[----:B------:R-:W-:Y:S01]  /*00d0*/  UISETP.GE.U32.AND UP0, UPT, UR10, 0x10, UPT ;  /* 0x000000100a00788c */ /* 0x000fe2000bf06070 */
[----:B------:R-:W-:Y:S01]  /*00e0*/  HFMA2 R7, -RZ, RZ, 0, 0 ;  /* 0x00000000ff077431 */ /* 0x000fe200000001ff */
[----:B------:R-:W-:-:S04]  /*00f0*/  ULOP3.LUT UR6, UR10, 0xf, URZ, 0xc0, !UPT ;  /* 0x0000000f0a067892 */ /* 0x000fc8000f8ec0ff */
[----:B------:R-:W-:-:S03]  /*0100*/  UISETP.NE.AND UP1, UPT, UR6, URZ, UPT ;  /* 0x000000ff0600728c */ /* 0x000fc6000bf25270 */
[----:B------:R-:W-:Y:S08]  /*0110*/  BRA.U !UP0, `(.L_x_1) ;  /* 0x0000000108f47547 */ /* 0x000ff0000b800000 */
[----:B------:R-:W-:Y:S01]  /*0120*/  ULOP3.LUT UR5, UR10, 0x7ffffff0, URZ, 0xc0, !UPT ;  /* 0x7ffffff00a057892 */ /* 0x000fe2000f8ec0ff */
[-C--:B------:R-:W-:Y:S02]  /*0130*/  MOV R8, R0.reuse ;  /* 0x0000000000087202 */ /* 0x080fe40000000f00 */
[----:B------:R-:W-:Y:S01]  /*0140*/  MOV R6, R0 ;  /* 0x0000000000067202 */ /* 0x000fe20000000f00 */
[----:B------:R-:W-:Y:S02]  /*0150*/  UIADD3 UR7, UPT, UPT, -UR5, URZ, URZ ;  /* 0x000000ff05077290 */ /* 0x000fe4000fffe1ff */
[----:B------:R-:W-:-:S10]  /*0160*/  MOV R7, UR5 ;  /* 0x0000000500077c02 */ /* 0x000fd40008000f00 */
.L_x_2:
[----:B0-----:R-:W0:Y:S08]  /*0170*/  LDC.64 R4, c[0x0][0x380] ;  /* 0x0000e000ff047b82 */ /* 0x001e300000000a00 */
[----:B------:R-:W1:Y:S01]  /*0180*/  LDC.64 R12, c[0x0][0x390] ;  /* 0x0000e400ff0c7b82 */ /* 0x000e620000000a00 */
[----:B0-----:R-:W-:-:S05]  /*0190*/  IMAD.WIDE R4, R8, 0x8, R4 ;  /* 0x0000000808047825 */ /* 0x001fca00078e0204 */
[----:B------:R-:W2:Y:S01]  /*01a0*/  LDG.E.64 R10, desc[UR8][R4.64] ;  /* 0x00000008040a7981 */ /* 0x000ea2000c1e1b00 */
[----:B-1----:R-:W-:-:S05]  /*01b0*/  IMAD.WIDE R12, R6, 0x8, R12 ;  /* 0x00000008060c7825 */ /* 0x002fca00078e020c */
[----:B--2---:R0:W-:Y:S04]  /*01c0*/  STG.E.64 desc[UR8][R12.64], R10 ;  /* 0x0000000a0c007986 */ /* 0x0041e8000c101b08 */
[----:B------:R-:W2:Y:S01]  /*01d0*/  LDG.E.64 R14, desc[UR8][R4.64+0x8] ;  /* 0x00000808040e7981 */ /* 0x000ea2000c1e1b00 */
[----:B------:R-:W-:-:S05]  /*01e0*/  IMAD.WIDE R16, R3, 0x8, R12 ;  /* 0x0000000803107825 */ /* 0x000fca00078e020c */
[----:B--2---:R1:W-:Y:S04]  /*01f0*/  STG.E.64 desc[UR8][R16.64], R14 ;  /* 0x0000000e10007986 */ /* 0x0043e8000c101b08 */
[----:B------:R-:W2:Y:S01]  /*0200*/  LDG.E.64 R18, desc[UR8][R4.64+0x10] ;  /* 0x0000100804127981 */ /* 0x000ea2000c1e1b00 */
[----:B------:R-:W-:-:S05]  /*0210*/  IMAD.WIDE R20, R3, 0x8, R16 ;  /* 0x0000000803147825 */ /* 0x000fca00078e0210 */
[----:B--2---:R2:W-:Y:S04]  /*0220*/  STG.E.64 desc[UR8][R20.64], R18 ;  /* 0x0000001214007986 */ /* 0x0045e8000c101b08 */
[----:B------:R-:W3:Y:S01]  /*0230*/  LDG.E.64 R22, desc[UR8][R4.64+0x18] ;  /* 0x0000180804167981 */ /* 0x000ee2000c1e1b00 */
[----:B------:R-:W-:-:S05]  /*0240*/  IMAD.WIDE R24, R3, 0x8, R20 ;  /* 0x0000000803187825 */ /* 0x000fca00078e0214 */
[----:B---3--:R3:W-:Y:S04]  /*0250*/  STG.E.64 desc[UR8][R24.64], R22 ;  /* 0x0000001618007986 */ /* 0x0087e8000c101b08 */
[----:B------:R-:W4:Y:S01]  /*0260*/  LDG.E.64 R26, desc[UR8][R4.64+0x20] ;  /* 0x00002008041a7981 */ /* 0x000f22000c1e1b00 */
[----:B0-----:R-:W-:-:S05]  /*0270*/  IMAD.WIDE R10, R3, 0x8, R24 ;  /* 0x00000008030a7825 */ /* 0x001fca00078e0218 */
[----:B----4-:R0:W-:Y:S04]  /*0280*/  STG.E.64 desc[UR8][R10.64], R26 ;  /* 0x0000001a0a007986 */ /* 0x0101e8000c101b08 */
[----:B------:R-:W4:Y:S01]  /*0290*/  LDG.E.64 R12, desc[UR8][R4.64+0x28] ;  /* 0x00002808040c7981 */ /* 0x000f22000c1e1b00 */
[----:B-1----:R-:W-:-:S05]  /*02a0*/  IMAD.WIDE R14, R3, 0x8, R10 ;  /* 0x00000008030e7825 */ /* 0x002fca00078e020a */
[----:B----4-:R1:W-:Y:S04]  /*02b0*/  STG.E.64 desc[UR8][R14.64], R12 ;  /* 0x0000000c0e007986 */ /* 0x0103e8000c101b08 */
[----:B------:R-:W4:Y:S01]  /*02c0*/  LDG.E.64 R16, desc[UR8][R4.64+0x30] ;  /* 0x0000300804107981 */ /* 0x000f22000c1e1b00 */
[----:B--2---:R-:W-:-:S05]  /*02d0*/  IMAD.WIDE R18, R3, 0x8, R14 ;  /* 0x0000000803127825 */ /* 0x004fca00078e020e */
[----:B----4-:R2:W-:Y:S04]  /*02e0*/  STG.E.64 desc[UR8][R18.64], R16 ;  /* 0x0000001012007986 */ /* 0x0105e8000c101b08 */
[----:B------:R-:W4:Y:S01]  /*02f0*/  LDG.E.64 R20, desc[UR8][R4.64+0x38] ;  /* 0x0000380804147981 */ /* 0x000f22000c1e1b00 */
[----:B---3--:R-:W-:-:S05]  /*0300*/  IMAD.WIDE R22, R3, 0x8, R18 ;  /* 0x0000000803167825 */ /* 0x008fca00078e0212 */
[----:B----4-:R3:W-:Y:S04]  /*0310*/  STG.E.64 desc[UR8][R22.64], R20 ;  /* 0x0000001416007986 */ /* 0x0107e8000c101b08 */
        /* <DEDUP_REMOVED lines=21> */
[----:B------:R-:W2:Y:S01]  /*0470*/  LDG.E.64 R16, desc[UR8][R4.64+0x78] ;  /* 0x0000780804107981 */ /* 0x000ea2000c1e1b00 */
[C---:B---3--:R-:W-:Y:S01]  /*0480*/  IMAD.WIDE R18, R3.reuse, 0x8, R14 ;  /* 0x0000000803127825 */ /* 0x048fe200078e020e */
[----:B------:R-:W-:Y:S01]  /*0490*/  UIADD3 UR7, UPT, UPT, UR7, 0x10, URZ ;  /* 0x0000001007077890 */ /* 0x000fe2000fffe0ff */
[----:B------:R-:W-:Y:S02]  /*04a0*/  IADD3 R8, PT, PT, R8, 0x10, RZ ;  /* 0x0000001008087810 */ /* 0x000fe40007ffe0ff */
[----:B------:R-:W-:Y:S01]  /*04b0*/  LEA R6, R3, R6, 0x4 ;  /* 0x0000000603067211 */ /* 0x000fe200078e20ff */
[----:B------:R-:W-:Y:S01]  /*04c0*/  UISETP.NE.AND UP2, UPT, UR7, URZ, UPT ;  /* 0x000000ff0700728c */ /* 0x000fe2000bf45270 */
[----:B--2---:R0:W-:Y:S08]  /*04d0*/  STG.E.64 desc[UR8][R18.64], R16 ;  /* 0x0000001012007986 */ /* 0x0041f0000c101b08 */
[----:B------:R-:W-:Y:S05]  /*04e0*/  BRA.U UP2, `(.L_x_2) ;  /* 0xfffffffd02207547 */ /* 0x000fea000b83ffff */
.L_x_1:
[----:B------:R-:W-:Y:S05]  /*04f0*/  BRA.U !UP1, `(.L_x_3) ;  /* 0x0000000509207547 */ /* 0x000fea000b800000 */
[----:B------:R-:W-:Y:S02]  /*0500*/  UISETP.GE.U32.AND UP2, UPT, UR6, 0x8, UPT ;  /* 0x000000080600788c */ /* 0x000fe4000bf46070 */
[----:B------:R-:W-:-:S04]  /*0510*/  ULOP3.LUT UR7, UR10, 0x7, URZ, 0xc0, !UPT ;  /* 0x000000070a077892 */ /* 0x000fc8000f8ec0ff */
[----:B------:R-:W-:-:S03]  /*0520*/  UISETP.NE.AND UP3, UPT, UR7, URZ, UPT ;  /* 0x000000ff0700728c */ /* 0x000fc6000bf65270 */
[----:B------:R-:W-:Y:S08]  /*0530*/  BRA.U !UP2, `(.L_x_4) ;  /* 0x000000010a787547 */ /* 0x000ff0000b800000 */
[----:B------:R-:W1:Y:S01]  /*0540*/  LDC.64 R4, c[0x0][0x380] ;  /* 0x0000e000ff047b82 */ /* 0x000e620000000a00 */
[----:B------:R-:W-:-:S07]  /*0550*/  IADD3 R9, PT, PT, R0, R7, RZ ;  /* 0x0000000700097210 */ /* 0x000fce0007ffe0ff */
[----:B0-----:R-:W0:Y:S01]  /*0560*/  LDC.64 R10, c[0x0][0x390] ;  /* 0x0000e400ff0a7b82 */ /* 0x001e220000000a00 */
[----:B-1----:R-:W-:-:S05]  /*0570*/  IMAD.WIDE R4, R9, 0x8, R4 ;  /* 0x0000000809047825 */ /* 0x002fca00078e0204 */
[----:B------:R-:W2:Y:S01]  /*0580*/  LDG.E.64 R8, desc[UR8][R4.64] ;  /* 0x0000000804087981 */ /* 0x000ea2000c1e1b00 */
[----:B------:R-:W-:-:S04]  /*0590*/  IMAD R13, R7, R3, R0 ;  /* 0x00000003070d7224 */ /* 0x000fc800078e0200 */
[----:B0-----:R-:W-:-:S05]  /*05a0*/  IMAD.WIDE R10, R13, 0x8, R10 ;  /* 0x000000080d0a7825 */ /* 0x001fca00078e020a */
        /* <DEDUP_REMOVED lines=13> */
[----:B------:R-:W5:Y:S01]  /*0680*/  LDG.E.64 R10, desc[UR8][R4.64+0x28] ;  /* 0x00002808040a7981 */ /* 0x000f62000c1e1b00 */
[----:B-1----:R-:W-:-:S05]  /*0690*/  IMAD.WIDE R12, R3, 0x8, R8 ;  /* 0x00000008030c7825 */ /* 0x002fca00078e0208 */
[----:B-----5:R4:W-:Y:S04]  /*06a0*/  STG.E.64 desc[UR8][R12.64], R10 ;  /* 0x0000000a0c007986 */ /* 0x0209e8000c101b08 */
[----:B------:R-:W5:Y:S01]  /*06b0*/  LDG.E.64 R14, desc[UR8][R4.64+0x30] ;  /* 0x00003008040e7981 */ /* 0x000f62000c1e1b00 */
[----:B--2---:R-:W-:-:S05]  /*06c0*/  IMAD.WIDE R16, R3, 0x8, R12 ;  /* 0x0000000803107825 */ /* 0x004fca00078e020c */
[----:B-----5:R4:W-:Y:S04]  /*06d0*/  STG.E.64 desc[UR8][R16.64], R14 ;  /* 0x0000000e10007986 */ /* 0x0209e8000c101b08 */
[----:B------:R-:W2:Y:S01]  /*06e0*/  LDG.E.64 R18, desc[UR8][R4.64+0x38] ;  /* 0x0000380804127981 */ /* 0x000ea2000c1e1b00 */
[----:B---3--:R-:W-:Y:S01]  /*06f0*/  IMAD.WIDE R20, R3, 0x8, R16 ;  /* 0x0000000803147825 */ /* 0x008fe200078e0210 */
[----:B------:R-:W-:-:S04]  /*0700*/  IADD3 R7, PT, PT, R7, 0x8, RZ ;  /* 0x0000000807077810 */ /* 0x000fc80007ffe0ff */
[----:B--2---:R4:W-:Y:S03]  /*0710*/  STG.E.64 desc[UR8][R20.64], R18 ;  /* 0x0000001214007986 */ /* 0x0049e6000c101b08 */
.L_x_4:
[----:B------:R-:W-:Y:S05]  /*0720*/  BRA.U !UP3, `(.L_x_3) ;  /* 0x000000010b947547 */ /* 0x000fea000b800000 */
[----:B------:R-:W-:Y:S02]  /*0730*/  UISETP.GE.U32.AND UP2, UPT, UR7, 0x4, UPT ;  /* 0x000000040700788c */ /* 0x000fe4000bf46070 */
[----:B------:R-:W-:-:S04]  /*0740*/  ULOP3.LUT UR5, UR10, 0x3, URZ, 0xc0, !UPT ;  /* 0x000000030a057892 */ /* 0x000fc8000f8ec0ff */
[----:B------:R-:W-:-:S03]  /*0750*/  UISETP.NE.AND UP3, UPT, UR5, URZ, UPT ;  /* 0x000000ff0500728c */ /* 0x000fc6000bf65270 */
[----:B------:R-:W-:Y:S08]  /*0760*/  BRA.U !UP2, `(.L_x_5) ;  /* 0x000000010a487547 */ /* 0x000ff0000b800000 */
[----:B------:R-:W1:Y:S01]  /*0770*/  LDC.64 R4, c[0x0][0x380] ;  /* 0x0000e000ff047b82 */ /* 0x000e620000000a00 */
[----:B0---4-:R-:W-:-:S07]  /*0780*/  IADD3 R15, PT, PT, R0, R7, RZ ;  /* 0x00000007000f7210 */ /* 0x011fce0007ffe0ff */
[----:B------:R-:W0:Y:S01]  /*0790*/  LDC.64 R8, c[0x0][0x390] ;  /* 0x0000e400ff087b82 */ /* 0x000e220000000a00 */
        /* <DEDUP_REMOVED lines=11> */
[----:B------:R-:W2:Y:S01]  /*0850*/  LDG.E.64 R12, desc[UR8][R14.64+0x18] ;  /* 0x000018080e0c7981 */ /* 0x000ea2000c1e1b00 */
[----:B------:R-:W-:Y:S01]  /*0860*/  IMAD.WIDE R22, R3, 0x8, R20 ;  /* 0x0000000803167825 */ /* 0x000fe200078e0214 */
[----:B------:R-:W-:-:S04]  /*0870*/  IADD3 R7, PT, PT, R7, 0x4, RZ ;  /* 0x0000000407077810 */ /* 0x000fc80007ffe0ff */
[----:B--2---:R1:W-:Y:S03]  /*0880*/  STG.E.64 desc[UR8][R22.64], R12 ;  /* 0x0000000c16007986 */ /* 0x0043e6000c101b08 */
.L_x_5:
[----:B------:R-:W-:Y:S05]  /*0890*/  BRA.U !UP3, `(.L_x_3) ;  /* 0x000000010b387547 */ /* 0x000fea000b800000 */
[----:B01--4-:R-:W0:Y:S01]  /*08a0*/  LDC.64 R10, c[0x0][0x390] ;  /* 0x0000e400ff0a7b82 */ /* 0x013e220000000a00 */
[----:B------:R-:W-:Y:S01]  /*08b0*/  IMAD R12, R7, R3, R0 ;  /* 0x00000003070c7224 */ /* 0x000fe200078e0200 */
[----:B------:R-:W-:Y:S01]  /*08c0*/  IADD3 R13, PT, PT, R2, UR4, R7 ;  /* 0x00000004020d7c10 */ /* 0x000fe2000fffe007 */
[----:B------:R-:W-:-:S05]  /*08d0*/  UIADD3 UR5, UPT, UPT, -UR5, URZ, URZ ;  /* 0x000000ff05057290 */ /* 0x000fca000fffe1ff */
[----:B------:R-:W1:Y:S07]  /*08e0*/  LDC.64 R8, c[0x0][0x380] ;  /* 0x0000e000ff087b82 */ /* 0x000e6e0000000a00 */
.L_x_6:
[----:B-12---:R-:W-:-:S06]  /*08f0*/  IMAD.WIDE R4, R13, 0x8, R8 ;  /* 0x000000080d047825 */ /* 0x006fcc00078e0208 */
[----:B------:R-:W2:Y:S01]  /*0900*/  LDG.E.64 R4, desc[UR8][R4.64] ;  /* 0x0000000804047981 */ /* 0x000ea2000c1e1b00 */
[C---:B0-----:R-:W-:Y:S01]  /*0910*/  IMAD.WIDE R6, R12.reuse, 0x8, R10 ;  /* 0x000000080c067825 */ /* 0x041fe200078e020a */
[----:B------:R-:W-:Y:S01]  /*0920*/  UIADD3 UR5, UPT, UPT, UR5, 0x1, URZ ;  /* 0x0000000105057890 */ /* 0x000fe2000fffe0ff */
[----:B------:R-:W-:Y:S02]  /*0930*/  IADD3 R12, PT, PT, R12, R3, RZ ;  /* 0x000000030c0c7210 */ /* 0x000fe40007ffe0ff */
[----:B------:R-:W-:Y:S01]  /*0940*/  IADD3 R13, PT, PT, R13, 0x1, RZ ;  /* 0x000000010d0d7810 */ /* 0x000fe20007ffe0ff */
[----:B------:R-:W-:Y:S01]  /*0950*/  UISETP.NE.AND UP2, UPT, UR5, URZ, UPT ;  /* 0x000000ff0500728c */ /* 0x000fe2000bf45270 */
[----:B--2---:R2:W-:Y:S08]  /*0960*/  STG.E.64 desc[UR8][R6.64], R4 ;  /* 0x0000000406007986 */ /* 0x0045f0000c101b08 */
[----:B------:R-:W-:Y:S05]  /*0970*/  BRA.U UP2, `(.L_x_6) ;  /* 0xfffffffd02dc7547 */ /* 0x000fea000b83ffff */
.L_x_3:
[----:B--2---:R-:W-:Y:S01]  /*0980*/  MOV R7, RZ ;  /* 0x000000ff00077202 */ /* 0x004fe20000000f00 */
[----:B------:R-:W-:Y:S06]  /*0990*/  BRA.U !UP0, `(.L_x_7) ;  /* 0x0000000108f47547 */ /* 0x000fec000b800000 */
[----:B------:R-:W-:Y:S02]  /*09a0*/  ULOP3.LUT UR7, UR10, 0x7ffffff0, URZ, 0xc0, !UPT ;  /* 0x7ffffff00a077892 */ /* 0x000fe4000f8ec0ff */
[----:B------:R-:W-:Y:S01]  /*09b0*/  IMAD R6, R3, UR10, R0 ;  /* 0x0000000a03067c24 */ /* 0x000fe2000f8e0200 */
[----:B-1--4-:R-:W-:Y:S01]  /*09c0*/  MOV R8, R0 ;  /* 0x0000000000087202 */ /* 0x012fe20000000f00 */
[----:B------:R-:W-:Y:S02]  /*09d0*/  UIADD3 UR5, UPT, UPT, -UR7, URZ, URZ ;  /* 0x000000ff07057290 */ /* 0x000fe4000fffe1ff */
[----:B------:R-:W-:-:S10]  /*09e0*/  MOV R7, UR7 ;  /* 0x0000000700077c02 */ /* 0x000fd40008000f00 */
.L_x_8:
[----:B------:R-:W1:Y:S08]  /*09f0*/  LDC.64 R4, c[0x0][0x388] ;  /* 0x0000e200ff047b82 */ /* 0x000e700000000a00 */
[----:B0-----:R-:W0:Y:S01]  /*0a00*/  LDC.64 R12, c[0x0][0x390] ;  /* 0x0000e400ff0c7b82 */ /* 0x001e220000000a00 */
[----:B-1----:R-:W-:-:S05]  /*0a10*/  IMAD.WIDE R4, R8, 0x8, R4 ;  /* 0x0000000808047825 */ /* 0x002fca00078e0204 */
[----:B------:R-:W2:Y:S01]  /*0a20*/  LDG.E.64 R10, desc[UR8][R4.64] ;  /* 0x00000008040a7981 */ /* 0x000ea2000c1e1b00 */
        /* <DEDUP_REMOVED lines=52> */
.L_x_7:
[----:B------:R-:W-:Y:S05]  /*0d70*/  BRA.U !UP1, `(.L_x_9) ;  /* 0x00000005092c7547 */ /* 0x000fea000b800000 */
[----:B------:R-:W-:Y:S02]  /*0d80*/  UISETP.GE.U32.AND UP2, UPT, UR6, 0x8, UPT ;  /* 0x000000080600788c */ /* 0x000fe4000bf46070 */
[----:B------:R-:W-:-:S04]  /*0d90*/  ULOP3.LUT UR7, UR10, 0x7, URZ, 0xc0, !UPT ;  /* 0x000000070a077892 */ /* 0x000fc8000f8ec0ff */
[----:B------:R-:W-:-:S03]  /*0da0*/  UISETP.NE.AND UP3, UPT, UR7, URZ, UPT ;  /* 0x000000ff0700728c */ /* 0x000fc6000bf65270 */
[----:B------:R-:W-:Y:S08]  /*0db0*/  BRA.U !UP2, `(.L_x_10) ;  /* 0x000000010a7c7547 */ /* 0x000ff0000b800000 */
[----:B-1----:R-:W1:Y:S01]  /*0dc0*/  LDC.64 R4, c[0x0][0x388] ;  /* 0x0000e200ff047b82 */ /* 0x002e620000000a00 */
[----:B----4-:R-:W-:-:S07]  /*0dd0*/  IADD3 R9, PT, PT, R0, R7, RZ ;  /* 0x0000000700097210 */ /* 0x010fce0007ffe0ff */
[----:B0-----:R-:W0:Y:S01]  /*0de0*/  LDC.64 R10, c[0x0][0x390] ;  /* 0x0000e400ff0a7b82 */ /* 0x001e220000000a00 */
[----:B-1----:R-:W-:-:S05]  /*0df0*/  IMAD.WIDE R4, R9, 0x8, R4 ;  /* 0x0000000809047825 */ /* 0x002fca00078e0204 */
[----:B------:R-:W2:Y:S01]  /*0e00*/  LDG.E.64 R8, desc[UR8][R4.64] ;  /* 0x0000000804087981 */ /* 0x000ea2000c1e1b00 */
[----:B------:R-:W-:-:S05]  /*0e10*/  IADD3 R6, PT, PT, R7, UR10, RZ ;  /* 0x0000000a07067c10 */ /* 0x000fca000fffe0ff */
        /* <DEDUP_REMOVED lines=22> */
[----:B---3--:R-:W-:Y:S01]  /*0f80*/  IMAD.WIDE R20, R3, 0x8, R16 ;  /* 0x0000000803147825 */ /* 0x008fe200078e0210 */
[----:B------:R-:W-:-:S04]  /*0f90*/  IADD3 R7, PT, PT, R7, 0x8, RZ ;  /* 0x0000000807077810 */ /* 0x000fc80007ffe0ff */
[----:B--2---:R0:W-:Y:S03]  /*0fa0*/  STG.E.64 desc[UR8][R20.64], R18 ;  /* 0x0000001214007986 */ /* 0x0041e6000c101b08 */
.L_x_10:
[----:B------:R-:W-:Y:S05]  /*0fb0*/  BRA.U !UP3, `(.L_x_9) ;  /* 0x000000010b9c7547 */ /* 0x000fea000b800000 */
[----:B------:R-:W-:Y:S02]  /*0fc0*/  UISETP.GE.U32.AND UP2, UPT, UR7, 0x4, UPT ;  /* 0x000000040700788c */ /* 0x000fe4000bf46070 */
[----:B------:R-:W-:-:S04]  /*0fd0*/  ULOP3.LUT UR5, UR10, 0x3, URZ, 0xc0, !UPT ;  /* 0x000000030a057892 */ /* 0x000fc8000f8ec0ff */
[----:B------:R-:W-:-:S03]  /*0fe0*/  UISETP.NE.AND UP3, UPT, UR5, URZ, UPT ;  /* 0x000000ff0500728c */ /* 0x000fc6000bf65270 */
[----:B------:R-:W-:Y:S08]  /*0ff0*/  BRA.U !UP2, `(.L_x_11) ;  /* 0x000000010a4c7547 */ /* 0x000ff0000b800000 */
[----:B-1----:R-:W1:Y:S01]  /*1000*/  LDC.64 R4, c[0x0][0x388] ;  /* 0x0000e200ff047b82 */ /* 0x002e620000000a00 */
[----:B0---4-:R-:W-:-:S07]  /*1010*/  IADD3 R15, PT, PT, R0, R7, RZ ;  /* 0x00000007000f7210 */ /* 0x011fce0007ffe0ff */
[----:B------:R-:W0:Y:S01]  /*1020*/  LDC.64 R8, c[0x0][0x390] ;  /* 0x0000e400ff087b82 */ /* 0x000e220000000a00 */
[----:B-1----:R-:W-:-:S05]  /*1030*/  IMAD.WIDE R14, R15, 0x8, R4 ;  /* 0x000000080f0e7825 */ /* 0x002fca00078e0204 */
[----:B------:R-:W2:Y:S01]  /*1040*/  LDG.E.64 R4, desc[UR8][R14.64] ;  /* 0x000000080e047981 */ /* 0x000ea2000c1e1b00 */
[----:B------:R-:W-:-:S05]  /*1050*/  IADD3 R6, PT, PT, R7, UR10, RZ ;  /* 0x0000000a07067c10 */ /* 0x000fca000fffe0ff */
[----:B------:R-:W-:-:S04]  /*1060*/  IMAD R17, R6, R3, R0 ;  /* 0x0000000306117224 */ /* 0x000fc800078e0200 */
[----:B0-----:R-:W-:-:S05]  /*1070*/  IMAD.WIDE R16, R17, 0x8, R8 ;  /* 0x0000000811107825 */ /* 0x001fca00078e0208 */
[----:B--2---:R2:W-:Y:S04]  /*1080*/  STG.E.64 desc[UR8][R16.64], R4 ;  /* 0x0000000410007986 */ /* 0x0045e8000c101b08 */
[----:B------:R-:W3:Y:S01]  /*1090*/  LDG.E.64 R8, desc[UR8][R14.64+0x8] ;  /* 0x000008080e087981 */ /* 0x000ee2000c1e1b00 */
[----:B------:R-:W-:-:S05]  /*10a0*/  IMAD.WIDE R18, R3, 0x8, R16 ;  /* 0x0000000803127825 */ /* 0x000fca00078e0210 */
[----:B---3--:R2:W-:Y:S04]  /*10b0*/  STG.E.64 desc[UR8][R18.64], R8 ;  /* 0x0000000812007986 */ /* 0x0085e8000c101b08 */
[----:B------:R-:W3:Y:S01]  /*10c0*/  LDG.E.64 R10, desc[UR8][R14.64+0x10] ;  /* 0x000010080e0a7981 */ /* 0x000ee2000c1e1b00 */
[----:B------:R-:W-:-:S05]  /*10d0*/  IMAD.WIDE R20, R3, 0x8, R18 ;  /* 0x0000000803147825 */ /* 0x000fca00078e0212 */
[----:B---3--:R2:W-:Y:S04]  /*10e0*/  STG.E.64 desc[UR8][R20.64], R10 ;  /* 0x0000000a14007986 */ /* 0x0085e8000c101b08 */
[----:B------:R-:W3:Y:S01]  /*10f0*/  LDG.E.64 R12, desc[UR8][R14.64+0x18] ;  /* 0x000018080e0c7981 */ /* 0x000ee2000c1e1b00 */
[----:B------:R-:W-:Y:S01]  /*1100*/  IMAD.WIDE R22, R3, 0x8, R20 ;  /* 0x0000000803167825 */ /* 0x000fe200078e0214 */
[----:B------:R-:W-:-:S04]  /*1110*/  IADD3 R7, PT, PT, R7, 0x4, RZ ;  /* 0x0000000407077810 */ /* 0x000fc80007ffe0ff */
[----:B---3--:R2:W-:Y:S03]  /*1120*/  STG.E.64 desc[UR8][R22.64], R12 ;  /* 0x0000000c16007986 */ /* 0x0085e6000c101b08 */
.L_x_11:
[----:B------:R-:W-:Y:S05]  /*1130*/  BRA.U !UP3, `(.L_x_9) ;  /* 0x000000010b3c7547 */ /* 0x000fea000b800000 */
[----:B012-4-:R-:W0:Y:S01]  /*1140*/  LDC.64 R10, c[0x0][0x390] ;  /* 0x0000e400ff0a7b82 */ /* 0x017e220000000a00 */
[----:B------:R-:W-:Y:S01]  /*1150*/  IADD3 R4, PT, PT, R7, UR10, RZ ;  /* 0x0000000a07047c10 */ /* 0x000fe2000fffe0ff */
[----:B------:R-:W-:Y:S01]  /*1160*/  UIADD3 UR5, UPT, UPT, -UR5, URZ, URZ ;  /* 0x000000ff05057290 */ /* 0x000fe2000fffe1ff */
[----:B------:R-:W-:-:S03]  /*1170*/  IADD3 R13, PT, PT, R2, UR4, R7 ;  /* 0x00000004020d7c10 */ /* 0x000fc6000fffe007 */
[----:B------:R-:W-:Y:S02]  /*1180*/  IMAD R12, R4, R3, R0 ;  /* 0x00000003040c7224 */ /* 0x000fe400078e0200 */
[----:B------:R-:W1:Y:S06]  /*1190*/  LDC.64 R8, c[0x0][0x388] ;  /* 0x0000e200ff087b82 */ /* 0x000e6c0000000a00 */
.L_x_12:
[----:B-1-3--:R-:W-:-:S06]  /*11a0*/  IMAD.WIDE R4, R13, 0x8, R8 ;  /* 0x000000080d047825 */ /* 0x00afcc00078e0208 */
        /* <DEDUP_REMOVED lines=8> */
.L_x_9:
[----:B------:R-:W5:Y:S01]  /*1230*/  LDCU UR5, c[0x0][0x3b4] ;  /* 0x00007680ff0577ac */ /* 0x000f620008000800 */
[----:B012-4-:R-:W0:Y:S01]  /*1240*/  LDC.64 R8, c[0x0][0x390] ;  /* 0x0000e400ff087b82 */ /* 0x017e220000000a00 */
[----:B------:R-:W3:Y:S01]  /*1250*/  LDCU.64 UR12, c[0x0][0x3a8] ;  /* 0x00007500ff0c77ac */ /* 0x000ee20008000a00 */
[----:B-----5:R-:W-:Y:S01]  /*1260*/  UIADD3 UR5, UPT, UPT, UR5, -0x1, URZ ;  /* 0xffffffff05057890 */ /* 0x020fe2000fffe0ff */
[----:B---3--:R-:W-:-:S05]  /*1270*/  MOV R4, UR12 ;  /* 0x0000000c00047c02 */ /* 0x008fca0008000f00 */
[----:B------:R-:W-:Y:S01]  /*1280*/  IMAD R7, R3, UR5, R0 ;  /* 0x0000000503077c24 */ /* 0x000fe2000f8e0200 */
[----:B------:R-:W-:-:S03]  /*1290*/  MOV R5, UR13 ;  /* 0x0000000d00057c02 */ /* 0x000fc60008000f00 */
[----:B0-----:R-:W-:-:S04]  /*12a0*/  IMAD.WIDE R8, R7, 0x8, R8 ;  /* 0x0000000807087825 */ /* 0x001fc800078e0208 */
[----:B------:R-:W-:Y:S01]  /*12b0*/  HFMA2 R7, -RZ, RZ, 0, 0 ;  /* 0x00000000ff077431 */ /* 0x000fe200000001ff */
[----:B------:R0:W-:Y:S01]  /*12c0*/  STG.E.64 desc[UR8][R8.64], R4 ;  /* 0x0000000408007986 */ /* 0x0001e2000c101b08 */
[----:B------:R-:W-:Y:S05]  /*12d0*/  BRA.U !UP0, `(.L_x_13) ;  /* 0x0000000108f47547 */ /* 0x000fea000b800000 */
[----:B------:R-:W-:Y:S01]  /*12e0*/  ULOP3.LUT UR7, UR10, 0x7ffffff0, URZ, 0xc0, !UPT ;  /* 0x7ffffff00a077892 */ /* 0x000fe2000f8ec0ff */
[-C--:B------:R-:W-:Y:S02]  /*12f0*/  MOV R10, R0.reuse ;  /* 0x00000000000a7202 */ /* 0x080fe40000000f00 */
[----:B------:R-:W-:Y:S01]  /*1300*/  MOV R6, R0 ;  /* 0x0000000000067202 */ /* 0x000fe20000000f00 */
[----:B------:R-:W-:Y:S02]  /*1310*/  UIADD3 UR5, UPT, UPT, -UR7, URZ, URZ ;  /* 0x000000ff07057290 */ /* 0x000fe4000fffe1ff */
[----:B------:R-:W-:-:S10]  /*1320*/  MOV R7, UR7 ;  /* 0x0000000700077c02 */ /* 0x000fd40008000f00 */
.L_x_14:
[----:B0-----:R-:W0:Y:S08]  /*1330*/  LDC.64 R8, c[0x0][0x380] ;  /* 0x0000e000ff087b82 */ /* 0x001e300000000a00 */
[----:B----4-:R-:W1:Y:S01]  /*1340*/  LDC.64 R14, c[0x0][0x398] ;  /* 0x0000e600ff0e7b82 */ /* 0x010e620000000a00 */
        /* <DEDUP_REMOVED lines=54> */
.L_x_13:
[----:B------:R-:W-:Y:S05]  /*16b0*/  BRA.U !UP1, `(.L_x_15) ;  /* 0x0000000509607547 */ /* 0x000fea000b800000 */
[----:B------:R-:W-:Y:S02]  /*16c0*/  UISETP.GE.U32.AND UP0, UPT, UR6, 0x8, UPT ;  /* 0x000000080600788c */ /* 0x000fe4000bf06070 */
[----:B------:R-:W-:-:S04]  /*16d0*/  ULOP3.LUT UR7, UR10, 0x7, URZ, 0xc0, !UPT ;  /* 0x000000070a077892 */ /* 0x000fc8000f8ec0ff */
[----:B------:R-:W-:-:S03]  /*16e0*/  UISETP.NE.AND UP1, UPT, UR7, URZ, UPT ;  /* 0x000000ff0700728c */ /* 0x000fc6000bf25270 */
[----:B------:R-:W-:Y:S08]  /*16f0*/  BRA.U !UP0, `(.L_x_16) ;  /* 0x0000000108787547 */ /* 0x000ff0000b800000 */
[----:B0-----:R-:W0:Y:S01]  /*1700*/  LDC.64 R8, c[0x0][0x380] ;  /* 0x0000e000ff087b82 */ /* 0x001e220000000a00 */
[----:B------:R-:W-:-:S07]  /*1710*/  IADD3 R11, PT, PT, R0, R7, RZ ;  /* 0x00000007000b7210 */ /* 0x000fce0007ffe0ff */
[----:B----4-:R-:W1:Y:S01]  /*1720*/  LDC.64 R12, c[0x0][0x398] ;  /* 0x0000e600ff0c7b82 */ /* 0x010e620000000a00 */
[----:B0-----:R-:W-:-:S05]  /*1730*/  IMAD.WIDE R8, R11, 0x8, R8 ;  /* 0x000000080b087825 */ /* 0x001fca00078e0208 */
[----:B------:R-:W2:Y:S01]  /*1740*/  LDG.E.64 R10, desc[UR8][R8.64] ;  /* 0x00000008080a7981 */ /* 0x000ea2000c1e1b00 */
[----:B------:R-:W-:-:S04]  /*1750*/  IMAD R15, R7, R3, R0 ;  /* 0x00000003070f7224 */ /* 0x000fc800078e0200 */
        /* <DEDUP_REMOVED lines=24> */
.L_x_16:
[----:B------:R-:W-:Y:S05]  /*18e0*/  BRA.U !UP1, `(.L_x_15) ;  /* 0x0000000109d47547 */ /* 0x000fea000b800000 */
[----:B------:R-:W-:Y:S02]  /*18f0*/  UISETP.GE.U32.AND UP0, UPT, UR7, 0x4, UPT ;  /* 0x000000040700788c */ /* 0x000fe4000bf06070 */
[----:B------:R-:W-:-:S04]  /*1900*/  ULOP3.LUT UR5, UR10, 0x3, URZ, 0xc0, !UPT ;  /* 0x000000030a057892 */ /* 0x000fc8000f8ec0ff */
[----:B------:R-:W-:-:S03]  /*1910*/  UISETP.NE.AND UP1, UPT, UR5, URZ, UPT ;  /* 0x000000ff0500728c */ /* 0x000fc6000bf25270 */
[----:B------:R-:W-:Y:S08]  /*1920*/  BRA.U !UP0, `(.L_x_17) ;  /* 0x0000000108487547 */ /* 0x000ff0000b800000 */
[----:B0-----:R-:W0:Y:S01]  /*1930*/  LDC.64 R8, c[0x0][0x380] ;  /* 0x0000e000ff087b82 */ /* 0x001e220000000a00 */
[----:B----4-:R-:W-:-:S07]  /*1940*/  IADD3 R17, PT, PT, R0, R7, RZ ;  /* 0x0000000700117210 */ /* 0x010fce0007ffe0ff */
[----:B------:R-:W1:Y:S01]  /*1950*/  LDC.64 R10, c[0x0][0x398] ;  /* 0x0000e600ff0a7b82 */ /* 0x000e620000000a00 */
        /* <DEDUP_REMOVED lines=15> */
.L_x_17:
[----:B------:R-:W-:Y:S05]  /*1a50*/  BRA.U !UP1, `(.L_x_15) ;  /* 0x0000000109787547 */ /* 0x000fea000b800000 */
[----:B01----:R-:W0:Y:S01]  /*1a60*/  LDC.64 R8, c[0x0][0x380] ;  /* 0x0000e000ff087b82 */ /* 0x003e220000000a00 */
[----:B----4-:R-:W-:-:S07]  /*1a70*/  IADD3 R15, PT, PT, R2, UR4, R7 ;  /* 0x00000004020f7c10 */ /* 0x010fce000fffe007 */
[----:B------:R-:W1:Y:S01]  /*1a80*/  LDC.64 R10, c[0x0][0x398] ;  /* 0x0000e600ff0a7b82 */ /* 0x000e620000000a00 */
[----:B0-----:R-:W-:-:S06]  /*1a90*/  IMAD.WIDE R12, R15, 0x8, R8 ;  /* 0x000000080f0c7825 */ /* 0x001fcc00078e0208 */
[----:B------:R-:W2:Y:S01]  /*1aa0*/  LDG.E.64 R12, desc[UR8][R12.64] ;  /* 0x000000080c0c7981 */ /* 0x000ea2000c1e1b00 */
[----:B------:R-:W-:Y:S01]  /*1ab0*/  IMAD R2, R7, R3, R0 ;  /* 0x0000000307027224 */ /* 0x000fe200078e0200 */
[----:B------:R-:W-:-:S03]  /*1ac0*/  UIADD3 UR5, UPT, UPT, -UR5, 0x1, URZ ;  /* 0x0000000105057890 */ /* 0x000fc6000fffe1ff */
[----:B-1----:R-:W-:Y:S01]  /*1ad0*/  IMAD.WIDE R6, R2, 0x8, R10 ;  /* 0x0000000802067825 */ /* 0x002fe200078e020a */
[----:B------:R-:W-:-:S04]  /*1ae0*/  UISETP.NE.AND UP0, UPT, UR5, URZ, UPT ;  /* 0x000000ff0500728c */ /* 0x000fc8000bf05270 */
[----:B--2---:R2:W-:Y:S05]  /*1af0*/  STG.E.64 desc[UR8][R6.64], R12 ;  /* 0x0000000c06007986 */ /* 0x0045ea000c101b08 */
[----:B------:R-:W-:Y:S05]  /*1b00*/  BRA.U !UP0, `(.L_x_15) ;  /* 0x00000001084c7547 */ /* 0x000fea000b800000 */
[----:B------:R-:W-:Y:S02]  /*1b10*/  IADD3 R2, PT, PT, R2, R3, RZ ;  /* 0x0000000302027210 */ /* 0x000fe40007ffe0ff */
[----:B------:R-:W-:-:S07]  /*1b20*/  IADD3 R15, PT, PT, R15, 0x1, RZ ;  /* 0x000000010f0f7810 */ /* 0x000fce0007ffe0ff */
.L_x_18:
[----:B0-2---:R-:W-:-:S06]  /*1b30*/  IMAD.WIDE R6, R15, 0x8, R8 ;  /* 0x000000080f067825 */ /* 0x005fcc00078e0208 */
[----:B------:R-:W2:Y:S01]  /*1b40*/  LDG.E.64 R6, desc[UR8][R6.64] ;  /* 0x0000000806067981 */ /* 0x000ea2000c1e1b00 */
[C---:B------:R-:W-:Y:S01]  /*1b50*/  IMAD.WIDE R12, R2.reuse, 0x8, R10 ;  /* 0x00000008020c7825 */ /* 0x040fe200078e020a */
[----:B------:R-:W-:Y:S01]  /*1b60*/  UIADD3 UR5, UPT, UPT, UR5, 0x1, URZ ;  /* 0x0000000105057890 */ /* 0x000fe2000fffe0ff */
[----:B------:R-:W-:Y:S02]  /*1b70*/  IADD3 R2, PT, PT, R2, R3, RZ ;  /* 0x0000000302027210 */ /* 0x000fe40007ffe0ff */
[----:B------:R-:W-:Y:S01]  /*1b80*/  IADD3 R15, PT, PT, R15, 0x1, RZ ;  /* 0x000000010f0f7810 */ /* 0x000fe20007ffe0ff */
[----:B------:R-:W-:Y:S01]  /*1b90*/  UISETP.NE.AND UP0, UPT, UR5, URZ, UPT ;  /* 0x000000ff0500728c */ /* 0x000fe2000bf05270 */
[----:B--2---:R0:W-:Y:S08]  /*1ba0*/  STG.E.64 desc[UR8][R12.64], R6 ;  /* 0x000000060c007986 */ /* 0x0041f0000c101b08 */
[----:B------:R-:W-:Y:S05]  /*1bb0*/  BRA.U UP0, `(.L_x_18) ;  /* 0xfffffffd00dc7547 */ /* 0x000fea000b83ffff */
[----:B------:R-:W-:Y:S05]  /*1bc0*/  BRA `(.L_x_15) ;  /* 0x00000000001c7947 */ /* 0x000fea0003800000 */
.L_x_0:
[----:B------:R-:W0:Y:S01]  /*1bd0*/  LDCU UR5, c[0x0][0x3b4] ;  /* 0x00007680ff0577ac */ /* 0x000e220008000800 */
[----:B------:R-:W1:Y:S08]  /*1be0*/  LDC.64 R6, c[0x0][0x390] ;  /* 0x0000e400ff067b82 */ /* 0x000e700000000a00 */
[----:B------:R-:W2:Y:S01]  /*1bf0*/  LDC.64 R4, c[0x0][0x3a8] ;  /* 0x0000ea00ff047b82 */ /* 0x000ea20000000a00 */
[----:B0-----:R-:W-:-:S06]  /*1c00*/  UIADD3 UR5, UPT, UPT, UR5, -0x1, URZ ;  /* 0xffffffff05057890 */ /* 0x001fcc000fffe0ff */
[----:B------:R-:W-:-:S04]  /*1c10*/  IMAD R9, R3, UR5, R0 ;  /* 0x0000000503097c24 */ /* 0x000fc8000f8e0200 */
[----:B-1----:R-:W-:-:S05]  /*1c20*/  IMAD.WIDE R6, R9, 0x8, R6 ;  /* 0x0000000809067825 */ /* 0x002fca00078e0206 */
[----:B--2---:R3:W-:Y:S02]  /*1c30*/  STG.E.64 desc[UR8][R6.64], R4 ;  /* 0x0000000406007986 */ /* 0x0047e4000c101b08 */
.L_x_15:
[----:B0-23--:R-:W0:Y:S01]  /*1c40*/  LDC.64 R6, c[0x0][0x398] ;  /* 0x0000e600ff067b82 */ /* 0x00de220000000a00 */
[----:B------:R-:W-:Y:S01]  /*1c50*/  IMAD R3, R3, UR10, R0 ;  /* 0x0000000a03037c24 */ /* 0x000fe2000f8e0200 */
[----:B-1----:R-:W-:-:S06]  /*1c60*/  IADD3 R11, PT, PT, R0, UR10, RZ ;  /* 0x0000000a000b7c10 */ /* 0x002fcc000fffe0ff */
[----:B------:R-:W1:Y:S01]  /*1c70*/  LDC.64 R8, c[0x0][0x380] ;  /* 0x0000e000ff087b82 */ /* 0x000e620000000a00 */
[----:B0-----:R-:W-:-:S05]  /*1c80*/  IMAD.WIDE R2, R3, 0x8, R6 ;  /* 0x0000000803027825 */ /* 0x001fca00078e0206 */
[----:B------:R-:W-:Y:S01]  /*1c90*/  STG.E.64 desc[UR8][R2.64], R4 ;  /* 0x0000000402007986 */ /* 0x000fe2000c101b08 */
[----:B-1----:R-:W-:Y:S02]  /*1ca0*/  IMAD.WIDE R6, R11, 0x8, R8 ;  /* 0x000000080b067825 */ /* 0x002fe400078e0208 */
[----:B------:R-:W0:Y:S04]  /*1cb0*/  LDC.64 R8, c[0x0][0x3a0] ;  /* 0x0000e800ff087b82 */ /* 0x000e280000000a00 */
[----:B------:R-:W2:Y:S01]  /*1cc0*/  LDG.E.64 R6, desc[UR8][R6.64] ;  /* 0x0000000806067981 */ /* 0x000ea2000c1e1b00 */
[----:B0-----:R-:W-:-:S05]  /*1cd0*/  IMAD.WIDE R8, R0, 0x8, R8 ;  /* 0x0000000800087825 */ /* 0x001fca00078e0208 */
[----:B--2---:R-:W-:Y:S01]  /*1ce0*/  STG.E.64 desc[UR8][R8.64], R6 ;  /* 0x0000000608007986 */ /* 0x004fe2000c101b08 */
[----:B------:R-:W-:Y:S05]  /*1cf0*/  EXIT ;  /* 0x000000000000794d */ /* 0x000fea0003800000 */
.L_x_19:
[----:B------:R-:W-:-:S00]  /*1d00*/  BRA `(.L_x_19) ;  /* 0xfffffffc00fc7947 */ /* 0x000fc0000383ffff */
[----:B------:R-:W-:-:S00]  /*1d10*/  NOP ;  /* 0x0000000000007918 */ /* 0x000fc00000000000 */
        /* <DEDUP_REMOVED lines=14> */
.L_x_20:


//--------------------- .nv.shared.reserved.0     --------------------------
	.section	.nv.shared.reserved.0,"aw",@nobits
	.weak		__nv_reservedSMEM_offset_0_alias
	.size		__nv_reservedSMEM_offset_0_alias, 0, 64
	.other		__nv_reservedSMEM_offset_0_alias,@"STO_CUDA_RESERVED_SHARED STV_DEFAULT"
__nv_reservedSMEM_offset_0_alias:
	.zero		0
	.zero		64


//--------------------- .nv.constant0._Z17lag_matrix_kernelPKdS0_PdS1_S1_diii --------------------------
	.section	.nv.constant0._Z17lag_matrix_kernelPKdS0_PdS1_S1_diii,"a",@progbits
	.sectionflags	@""
	.align	4
.nv.constant0._Z17lag_matrix_kernelPKdS0_PdS1_S1_diii:
	.zero		956


//--------------------- SYMBOLS --------------------------

	.type		.nv.reservedSmem.offset0,@object
	.size		.nv.reservedSmem.offset0,0x4
